	.headerflags	@"EF_CUDA_TEXMODE_UNIFIED EF_CUDA_64BIT_ADDRESS EF_CUDA_ACCELERATORS EF_CUDA_SM90 EF_CUDA_VIRTUAL_SM(EF_CUDA_SM90)"
	.elftype	@"ET_EXEC"


//--------------------- .nv.info                  --------------------------
	.section	.nv.info,"",@"SHT_CUDA_INFO"
	.align	4


	//----- nvinfo : EIATTR_REGCOUNT
	.align		4
        /*0000*/ 	.byte	0x04, 0x2f
        /*0002*/ 	.short	(.L_1 - .L_0)
	.align		4
.L_0:
        /*0004*/ 	.word	index@(triton_poi_fused_add_addmm_sigmoid_1)
        /*0008*/ 	.word	0x0000000e


	//----- nvinfo : EIATTR_MIN_STACK_SIZE
	.align		4
.L_1:
        /*000c*/ 	.byte	0x04, 0x12
        /*000e*/ 	.short	(.L_3 - .L_2)
	.align		4
.L_2:
        /*0010*/ 	.word	index@(triton_poi_fused_add_addmm_sigmoid_1)
        /*0014*/ 	.word	0x00000000


	//----- nvinfo : EIATTR_FRAME_SIZE
	.align		4
.L_3:
        /*0018*/ 	.byte	0x04, 0x11
        /*001a*/ 	.short	(.L_5 - .L_4)
	.align		4
.L_4:
        /*001c*/ 	.word	index@(triton_poi_fused_add_addmm_sigmoid_1)
        /*0020*/ 	.word	0x00000000


	//----- nvinfo : EIATTR_MIN_STACK_SIZE
	.align		4
.L_5:
        /*0024*/ 	.byte	0x04, 0x12
        /*0026*/ 	.short	(.L_7 - .L_6)
	.align		4
.L_6:
        /*0028*/ 	.word	index@(triton_poi_fused_add_addmm_sigmoid_1)
        /*002c*/ 	.word	0x00000000
.L_7:


//--------------------- .nv.info.triton_poi_fused_add_addmm_sigmoid_1 --------------------------
	.section	.nv.info.triton_poi_fused_add_addmm_sigmoid_1,"",@"SHT_CUDA_INFO"
	.sectionflags	@""
	.align	4


	//----- nvinfo : EIATTR_CUDA_API_VERSION
	.align		4
        /*0000*/ 	.byte	0x04, 0x37
        /*0002*/ 	.short	(.L_9 - .L_8)
.L_8:
        /*0004*/ 	.word	0x0000007c


	//----- nvinfo : EIATTR_KPARAM_INFO
	.align		4
.L_9:
        /*0008*/ 	.byte	0x04, 0x17
        /*000a*/ 	.short	(.L_11 - .L_10)
.L_10:
        /*000c*/ 	.word	0x00000000
        /*0010*/ 	.short	0x0003
        /*0012*/ 	.short	0x0018
        /*0014*/ 	.byte	0x00, 0xf0, 0x11, 0x00


	//----- nvinfo : EIATTR_KPARAM_INFO
	.align		4
.L_11:
        /*0018*/ 	.byte	0x04, 0x17
        /*001a*/ 	.short	(.L_13 - .L_12)
.L_12:
        /*001c*/ 	.word	0x00000000
        /*0020*/ 	.short	0x0002
        /*0022*/ 	.short	0x0010
        /*0024*/ 	.byte	0x00, 0xf4, 0x21, 0x00


	//----- nvinfo : EIATTR_KPARAM_INFO
	.align		4
.L_13:
        /*0028*/ 	.byte	0x04, 0x17
        /*002a*/ 	.short	(.L_15 - .L_14)
.L_14:
        /*002c*/ 	.word	0x00000000
        /*0030*/ 	.short	0x0001
        /*0032*/ 	.short	0x0008
        /*0034*/ 	.byte	0x00, 0xf4, 0x21, 0x00


	//----- nvinfo : EIATTR_KPARAM_INFO
	.align		4
.L_15:
        /*0038*/ 	.byte	0x04, 0x17
        /*003a*/ 	.short	(.L_17 - .L_16)
.L_16:
        /*003c*/ 	.word	0x00000000
        /*0040*/ 	.short	0x0000
        /*0042*/ 	.short	0x0000
        /*0044*/ 	.byte	0x00, 0xf4, 0x21, 0x00


	//----- nvinfo : EIATTR_SPARSE_MMA_MASK
	.align		4
.L_17:
        /*0048*/ 	.byte	0x03, 0x50
        /*004a*/ 	.short	0x0000


	//----- nvinfo : EIATTR_MAXREG_COUNT
	.align		4
        /*004c*/ 	.byte	0x03, 0x1b
        /*004e*/ 	.short	0x00ff


	//----- nvinfo : EIATTR_EXIT_INSTR_OFFSETS
	.align		4
        /*0050*/ 	.byte	0x04, 0x1c
        /*0052*/ 	.short	(.L_19 - .L_18)


	//   ....[0]....
.L_18:
        /*0054*/ 	.word	0x000002a0


	//   ....[1]....
        /*0058*/ 	.word	0x000002c0


	//----- nvinfo : EIATTR_REQNTID
	.align		4
.L_19:
        /*005c*/ 	.byte	0x04, 0x10
        /*005e*/ 	.short	(.L_21 - .L_20)
.L_20:
        /*0060*/ 	.word	0x00000020
        /*0064*/ 	.word	0x00000001
        /*0068*/ 	.word	0x00000001


	//----- nvinfo : EIATTR_CBANK_PARAM_SIZE
	.align		4
.L_21:
        /*006c*/ 	.byte	0x03, 0x19
        /*006e*/ 	.short	0x001c


	//----- nvinfo : EIATTR_PARAM_CBANK
	.align		4
        /*0070*/ 	.byte	0x04, 0x0a
        /*0072*/ 	.short	(.L_23 - .L_22)
	.align		4
.L_22:
        /*0074*/ 	.word	index@(.nv.constant0.triton_poi_fused_add_addmm_sigmoid_1)
        /*0078*/ 	.short	0x0210
        /*007a*/ 	.short	0x001c


	//----- nvinfo : EIATTR_SW_WAR
	.align		4
.L_23:
        /*007c*/ 	.byte	0x04, 0x36
        /*007e*/ 	.short	(.L_25 - .L_24)
.L_24:
        /*0080*/ 	.word	0x00000008
.L_25:


//--------------------- .nv.callgraph             --------------------------
	.section	.nv.callgraph,"",@"SHT_CUDA_CALLGRAPH"
	.align	4
	.sectionentsize	8
	.align		4
        /*0000*/ 	.word	0x00000000
	.align		4
        /*0004*/ 	.word	0xffffffff
	.align		4
        /*0008*/ 	.word	0x00000000
	.align		4
        /*000c*/ 	.word	0xfffffffe
	.align		4
        /*0010*/ 	.word	0x00000000
	.align		4
        /*0014*/ 	.word	0xfffffffd
	.align		4
        /*0018*/ 	.word	0x00000000
	.align		4
        /*001c*/ 	.word	0xfffffffc


//--------------------- .text.triton_poi_fused_add_addmm_sigmoid_1 --------------------------
	.section	.text.triton_poi_fused_add_addmm_sigmoid_1,"ax",@progbits
	.align	128
        .global         triton_poi_fused_add_addmm_sigmoid_1
        .type           triton_poi_fused_add_addmm_sigmoid_1,@function
        .size           triton_poi_fused_add_addmm_sigmoid_1,(.L_x_1 - triton_poi_fused_add_addmm_sigmoid_1)
        .other          triton_poi_fused_add_addmm_sigmoid_1,@"STO_CUDA_ENTRY STV_DEFAULT"
triton_poi_fused_add_addmm_sigmoid_1:
.text.triton_poi_fused_add_addmm_sigmoid_1:
[----:B------:R-:W0:Y:S02]  /*0000*/  LDC R1, c[0x0][0x28] ;  /* 0x00000a00ff017b82 */ /* 0x000e240000000800 */
[----:B------:R-:W1:Y:S01]  /*0010*/  S2R R10, SR_TID.X ;  /* 0x00000000000a7919 */ /* 0x000e620000002100 */
[----:B------:R-:W2:Y:S01]  /*0020*/  LDC.64 R4, c[0x0][0x218] ;  /* 0x00008600ff047b82 */ /* 0x000ea20000000a00 */
[----:B------:R-:W-:Y:S01]  /*0030*/  ULDC.64 UR4, c[0x0][0x208] ;  /* 0x0000820000047ab9 */ /* 0x000fe20000000a00 */
[----:B------:R-:W3:Y:S06]  /*0040*/  S2R R9, SR_CTAID.X ;  /* 0x0000000000097919 */ /* 0x000eec0000002500 */
[----:B------:R-:W4:Y:S08]  /*0050*/  LDC.64 R2, c[0x0][0x210] ;  /* 0x00008400ff027b82 */ /* 0x000f300000000a00 */
[----:B------:R-:W5:Y:S01]  /*0060*/  LDC.64 R6, c[0x0][0x220] ;  /* 0x00008800ff067b82 */ /* 0x000f620000000a00 */
[----:B-1----:R-:W-:-:S02]  /*0070*/  LOP3.LUT R0, R10, 0xf, RZ, 0xc0, !PT ;  /* 0x0000000f0a007812 */ /* 0x002fc400078ec0ff */
[----:B---3--:R-:W-:Y:S02]  /*0080*/  SHF.R.S32.HI R8, RZ, 0x1b, R9 ;  /* 0x0000001bff087819 */ /* 0x008fe40000011409 */
[----:B------:R-:W-:Y:S02]  /*0090*/  LEA R9, R9, R0, 0x4 ;  /* 0x0000000009097211 */ /* 0x000fe400078e20ff */
[----:B------:R-:W-:Y:S02]  /*00a0*/  SGXT R0, R8, 0x1 ;  /* 0x000000010800781a */ /* 0x000fe40000000200 */
[C---:B------:R-:W-:Y:S01]  /*00b0*/  ISETP.GE.AND P0, PT, R9.reuse, 0x10, PT ;  /* 0x000000100900780c */ /* 0x040fe20003f06270 */
[C---:B----4-:R-:W-:Y:S01]  /*00c0*/  IMAD.WIDE R2, R9.reuse, 0x4, R2 ;  /* 0x0000000409027825 */ /* 0x050fe200078e0202 */
[----:B------:R-:W-:Y:S02]  /*00d0*/  LEA.HI R0, R0, R9, RZ, 0x2 ;  /* 0x0000000900007211 */ /* 0x000fe400078f10ff */
[----:B------:R-:W-:Y:S01]  /*00e0*/  MOV R8, RZ ;  /* 0x000000ff00087202 */ /* 0x000fe20000000f00 */
[----:B-----5:R-:W-:Y:S01]  /*00f0*/  IMAD.WIDE R6, R9, 0x4, R6 ;  /* 0x0000000409067825 */ /* 0x020fe200078e0206 */
[----:B------:R-:W-:-:S04]  /*0100*/  LOP3.LUT R0, R0, 0xfffffffc, RZ, 0xc0, !PT ;  /* 0xfffffffc00007812 */ /* 0x000fc800078ec0ff */
[----:B------:R-:W-:Y:S01]  /*0110*/  IADD3 R11, R9, -R0, RZ ;  /* 0x80000000090b7210 */ /* 0x000fe20007ffe0ff */
[----:B------:R-:W-:Y:S02]  /*0120*/  IMAD.MOV.U32 R0, RZ, RZ, RZ ;  /* 0x000000ffff007224 */ /* 0x000fe400078e00ff */
[----:B------:R-:W3:Y:S02]  /*0130*/  @!P0 LDG.E R8, desc[UR4][R6.64] ;  /* 0x0000000406088981 */ /* 0x000ee4000c1e1900 */
[----:B--2---:R-:W-:Y:S01]  /*0140*/  IMAD.WIDE R4, R11, 0x4, R4 ;  /* 0x000000040b047825 */ /* 0x004fe200078e0204 */
[----:B------:R-:W-:Y:S01]  /*0150*/  HFMA2.MMA R11, -RZ, RZ, 0, 0 ;  /* 0x00000000ff0b7435 */ /* 0x000fe200000001ff */
[----:B------:R-:W2:Y:S09]  /*0160*/  @!P0 LDG.E R0, desc[UR4][R2.64] ;  /* 0x0000000402008981 */ /* 0x000eb2000c1e1900 */
[----:B------:R1:W2:Y:S02]  /*0170*/  @!P0 LDG.E.EL R11, desc[UR4][R4.64] ;  /* 0x00000004040b8981 */ /* 0x0002a4000c2e1900 */
[----:B-1----:R-:W-:-:S02]  /*0180*/  IMAD.MOV.U32 R5, RZ, RZ, 0x3e800000 ;  /* 0x3e800000ff057424 */ /* 0x002fc400078e00ff */
[----:B--2---:R-:W-:Y:S01]  /*0190*/  FADD R0, R11, R0 ;  /* 0x000000000b007221 */ /* 0x004fe20000000000 */
[----:B---3--:R-:W-:-:S04]  /*01a0*/  FADD R11, R8, R11 ;  /* 0x0000000b080b7221 */ /* 0x008fc80000000000 */
[----:B------:R-:W-:-:S04]  /*01b0*/  FADD R0, R0, R11 ;  /* 0x0000000b00007221 */ /* 0x000fc80000000000 */
[----:B------:R-:W-:-:S04]  /*01c0*/  FADD R0, RZ, -R0 ;  /* 0x80000000ff007221 */ /* 0x000fc80000000000 */
[----:B------:R-:W-:-:S05]  /*01d0*/  FMUL R0, R0, 1.4426950216293334961 ;  /* 0x3fb8aa3b00007820 */ /* 0x000fca0000400000 */
[----:B------:R-:W-:-:S13]  /*01e0*/  FSETP.GEU.AND P0, PT, R0, -126, PT ;  /* 0xc2fc00000000780b */ /* 0x000fda0003f0e000 */
[----:B------:R-:W-:-:S04]  /*01f0*/  @!P0 FMUL R0, R0, 0.5 ;  /* 0x3f00000000008820 */ /* 0x000fc80000400000 */
[----:B------:R-:W1:Y:S02]  /*0200*/  MUFU.EX2 R8, R0 ;  /* 0x0000000000087308 */ /* 0x000e640000000800 */
[----:B-1----:R-:W-:-:S04]  /*0210*/  @!P0 FMUL R8, R8, R8 ;  /* 0x0000000808088220 */ /* 0x002fc80000400000 */
[----:B------:R-:W-:-:S05]  /*0220*/  FADD R8, R8, 1 ;  /* 0x3f80000008087421 */ /* 0x000fca0000000000 */
[----:B------:R-:W-:Y:S02]  /*0230*/  FSETP.GT.AND P1, PT, R8, 8.50705917302346158658e+37, PT ;  /* 0x7e8000000800780b */ /* 0x000fe40003f24000 */
[----:B------:R-:W-:-:S04]  /*0240*/  LOP3.LUT P0, RZ, R10, 0x10, RZ, 0xc0, !PT ;  /* 0x000000100aff7812 */ /* 0x000fc8000780c0ff */
[----:B------:R-:W-:-:S07]  /*0250*/  ISETP.LT.AND P0, PT, R9, 0x10, !P0 ;  /* 0x000000100900780c */ /* 0x000fce0004701270 */
[----:B------:R-:W-:-:S06]  /*0260*/  @P1 FMUL R8, R8, 0.25 ;  /* 0x3e80000008081820 */ /* 0x000fcc0000400000 */
[----:B------:R-:W1:Y:S01]  /*0270*/  MUFU.RCP R8, R8 ;  /* 0x0000000800087308 */ /* 0x000e620000001000 */
[----:B------:R-:W-:-:S05]  /*0280*/  FSEL R5, R5, 1, P1 ;  /* 0x3f80000005057808 */ /* 0x000fca0000800000 */
[----:B-1----:R-:W-:Y:S01]  /*0290*/  FMUL R5, R8, R5 ;  /* 0x0000000508057220 */ /* 0x002fe20000400000 */
[----:B------:R-:W-:Y:S06]  /*02a0*/  @!P0 EXIT ;  /* 0x000000000000894d */ /* 0x000fec0003800000 */
[----:B------:R-:W-:Y:S01]  /*02b0*/  STG.E desc[UR4][R2.64], R5 ;  /* 0x0000000502007986 */ /* 0x000fe2000c101904 */
[----:B------:R-:W-:Y:S05]  /*02c0*/  EXIT ;  /* 0x000000000000794d */ /* 0x000fea0003800000 */
.L_x_0:
[----:B------:R-:W-:-:S00]  /*02d0*/  BRA `(.L_x_0) ;  /* 0xfffffffc00fc7947 */ /* 0x000fc0000383ffff */
[----:B------:R-:W-:-:S00]  /*02e0*/  NOP ;  /* 0x0000000000007918 */ /* 0x000fc00000000000 */
        /* <DEDUP_REMOVED lines=9> */
.L_x_1:


//--------------------- .nv.constant0.triton_poi_fused_add_addmm_sigmoid_1 --------------------------
	.section	.nv.constant0.triton_poi_fused_add_addmm_sigmoid_1,"a",@progbits
	.sectionflags	@""
	.align	4
.nv.constant0.triton_poi_fused_add_addmm_sigmoid_1:
	.zero		556
